//
// Generated by NVIDIA NVVM Compiler
//
// Compiler Build ID: CL-36424714
// Cuda compilation tools, release 13.0, V13.0.88
// Based on NVVM 20.0.0
//

.version 9.0
.target sm_100
.address_size 64

	// .globl	_Z17setup_curandStateP17curandStateXORWOW
.global .align 4 .b8 precalc_xorwow_matrix[102400];
.global .align 4 .b8 precalc_xorwow_offset_matrix[102400];
.global .align 4 .b8 mrg32k3aM1[2304];
.global .align 4 .b8 mrg32k3aM2[2304];
.global .align 4 .b8 mrg32k3aM1SubSeq[2016];
.global .align 4 .b8 mrg32k3aM2SubSeq[2016];
.global .align 4 .b8 mrg32k3aM1Seq[2304];
.global .align 4 .b8 mrg32k3aM2Seq[2304];
.const .align 8 .b8 __cr_lgamma_table[72];

.visible .entry _Z17setup_curandStateP17curandStateXORWOW(
	.param .u64 .ptr .align 1 _Z17setup_curandStateP17curandStateXORWOW_param_0
)
{
	.reg .pred 	%p<24>;
	.reg .b32 	%r<406>;
	.reg .b64 	%rd<18>;

	ld.param.u64 	%rd8, [_Z17setup_curandStateP17curandStateXORWOW_param_0];
	cvta.to.global.u64 	%rd9, %rd8;
	mov.u32 	%r182, %ntid.x;
	mov.u32 	%r183, %ctaid.x;
	mov.u32 	%r184, %tid.x;
	mad.lo.s32 	%r185, %r182, %r183, %r184;
	cvt.s64.s32 	%rd17, %r185;
	mul.wide.s32 	%rd10, %r185, 48;
	add.s64 	%rd2, %rd9, %rd10;
	mov.b32 	%r186, 1593684748;
	mov.b32 	%r187, 832094735;
	st.global.v2.u32 	[%rd2], {%r187, %r186};
	mov.b32 	%r188, -123459836;
	mov.b32 	%r189, 1111207954;
	st.global.v2.u32 	[%rd2+8], {%r189, %r188};
	mov.b32 	%r190, 1476011280;
	mov.b32 	%r191, -589760388;
	st.global.v2.u32 	[%rd2+16], {%r191, %r190};
	setp.eq.s32 	%p1, %r185, 0;
	@%p1 bra 	$L__BB0_42;
	mov.b32 	%r312, 0;
	mov.u64 	%rd12, precalc_xorwow_matrix;
$L__BB0_2:
	and.b64  	%rd4, %rd17, 3;
	setp.eq.s64 	%p2, %rd4, 0;
	@%p2 bra 	$L__BB0_41;
	mul.wide.u32 	%rd11, %r312, 3200;
	add.s64 	%rd5, %rd12, %rd11;
	cvt.u32.u64 	%r2, %rd4;
	mov.b32 	%r313, 0;
$L__BB0_4:
	mov.b32 	%r326, 0;
	mov.u32 	%r327, %r326;
	mov.u32 	%r328, %r326;
	mov.u32 	%r329, %r326;
	mov.u32 	%r330, %r326;
	mov.u32 	%r319, %r326;
$L__BB0_5:
	mul.wide.u32 	%rd13, %r319, 4;
	add.s64 	%rd14, %rd2, %rd13;
	ld.global.u32 	%r10, [%rd14+4];
	shl.b32 	%r11, %r319, 5;
	mov.b32 	%r325, 0;
$L__BB0_6:
	.pragma "nounroll";
	shr.u32 	%r196, %r10, %r325;
	and.b32  	%r197, %r196, 1;
	setp.eq.b32 	%p3, %r197, 1;
	not.pred 	%p4, %p3;
	add.s32 	%r198, %r11, %r325;
	mul.lo.s32 	%r199, %r198, 5;
	mul.wide.u32 	%rd15, %r199, 4;
	add.s64 	%rd6, %rd5, %rd15;
	@%p4 bra 	$L__BB0_8;
	ld.global.u32 	%r200, [%rd6];
	xor.b32  	%r330, %r330, %r200;
	ld.global.u32 	%r201, [%rd6+4];
	xor.b32  	%r329, %r329, %r201;
	ld.global.u32 	%r202, [%rd6+8];
	xor.b32  	%r328, %r328, %r202;
	ld.global.u32 	%r203, [%rd6+12];
	xor.b32  	%r327, %r327, %r203;
	ld.global.u32 	%r204, [%rd6+16];
	xor.b32  	%r326, %r326, %r204;
$L__BB0_8:
	and.b32  	%r206, %r196, 2;
	setp.eq.s32 	%p5, %r206, 0;
	@%p5 bra 	$L__BB0_10;
	ld.global.u32 	%r207, [%rd6+20];
	xor.b32  	%r330, %r330, %r207;
	ld.global.u32 	%r208, [%rd6+24];
	xor.b32  	%r329, %r329, %r208;
	ld.global.u32 	%r209, [%rd6+28];
	xor.b32  	%r328, %r328, %r209;
	ld.global.u32 	%r210, [%rd6+32];
	xor.b32  	%r327, %r327, %r210;
	ld.global.u32 	%r211, [%rd6+36];
	xor.b32  	%r326, %r326, %r211;
$L__BB0_10:
	and.b32  	%r213, %r196, 4;
	setp.eq.s32 	%p6, %r213, 0;
	@%p6 bra 	$L__BB0_12;
	ld.global.u32 	%r214, [%rd6+40];
	xor.b32  	%r330, %r330, %r214;
	ld.global.u32 	%r215, [%rd6+44];
	xor.b32  	%r329, %r329, %r215;
	ld.global.u32 	%r216, [%rd6+48];
	xor.b32  	%r328, %r328, %r216;
	ld.global.u32 	%r217, [%rd6+52];
	xor.b32  	%r327, %r327, %r217;
	ld.global.u32 	%r218, [%rd6+56];
	xor.b32  	%r326, %r326, %r218;
$L__BB0_12:
	and.b32  	%r220, %r196, 8;
	setp.eq.s32 	%p7, %r220, 0;
	@%p7 bra 	$L__BB0_14;
	ld.global.u32 	%r221, [%rd6+60];
	xor.b32  	%r330, %r330, %r221;
	ld.global.u32 	%r222, [%rd6+64];
	xor.b32  	%r329, %r329, %r222;
	ld.global.u32 	%r223, [%rd6+68];
	xor.b32  	%r328, %r328, %r223;
	ld.global.u32 	%r224, [%rd6+72];
	xor.b32  	%r327, %r327, %r224;
	ld.global.u32 	%r225, [%rd6+76];
	xor.b32  	%r326, %r326, %r225;
$L__BB0_14:
	and.b32  	%r227, %r196, 16;
	setp.eq.s32 	%p8, %r227, 0;
	@%p8 bra 	$L__BB0_16;
	ld.global.u32 	%r228, [%rd6+80];
	xor.b32  	%r330, %r330, %r228;
	ld.global.u32 	%r229, [%rd6+84];
	xor.b32  	%r329, %r329, %r229;
	ld.global.u32 	%r230, [%rd6+88];
	xor.b32  	%r328, %r328, %r230;
	ld.global.u32 	%r231, [%rd6+92];
	xor.b32  	%r327, %r327, %r231;
	ld.global.u32 	%r232, [%rd6+96];
	xor.b32  	%r326, %r326, %r232;
$L__BB0_16:
	and.b32  	%r234, %r196, 32;
	setp.eq.s32 	%p9, %r234, 0;
	@%p9 bra 	$L__BB0_18;
	ld.global.u32 	%r235, [%rd6+100];
	xor.b32  	%r330, %r330, %r235;
	ld.global.u32 	%r236, [%rd6+104];
	xor.b32  	%r329, %r329, %r236;
	ld.global.u32 	%r237, [%rd6+108];
	xor.b32  	%r328, %r328, %r237;
	ld.global.u32 	%r238, [%rd6+112];
	xor.b32  	%r327, %r327, %r238;
	ld.global.u32 	%r239, [%rd6+116];
	xor.b32  	%r326, %r326, %r239;
$L__BB0_18:
	and.b32  	%r241, %r196, 64;
	setp.eq.s32 	%p10, %r241, 0;
	@%p10 bra 	$L__BB0_20;
	ld.global.u32 	%r242, [%rd6+120];
	xor.b32  	%r330, %r330, %r242;
	ld.global.u32 	%r243, [%rd6+124];
	xor.b32  	%r329, %r329, %r243;
	ld.global.u32 	%r244, [%rd6+128];
	xor.b32  	%r328, %r328, %r244;
	ld.global.u32 	%r245, [%rd6+132];
	xor.b32  	%r327, %r327, %r245;
	ld.global.u32 	%r246, [%rd6+136];
	xor.b32  	%r326, %r326, %r246;
$L__BB0_20:
	and.b32  	%r248, %r196, 128;
	setp.eq.s32 	%p11, %r248, 0;
	@%p11 bra 	$L__BB0_22;
	ld.global.u32 	%r249, [%rd6+140];
	xor.b32  	%r330, %r330, %r249;
	ld.global.u32 	%r250, [%rd6+144];
	xor.b32  	%r329, %r329, %r250;
	ld.global.u32 	%r251, [%rd6+148];
	xor.b32  	%r328, %r328, %r251;
	ld.global.u32 	%r252, [%rd6+152];
	xor.b32  	%r327, %r327, %r252;
	ld.global.u32 	%r253, [%rd6+156];
	xor.b32  	%r326, %r326, %r253;
$L__BB0_22:
	and.b32  	%r255, %r196, 256;
	setp.eq.s32 	%p12, %r255, 0;
	@%p12 bra 	$L__BB0_24;
	ld.global.u32 	%r256, [%rd6+160];
	xor.b32  	%r330, %r330, %r256;
	ld.global.u32 	%r257, [%rd6+164];
	xor.b32  	%r329, %r329, %r257;
	ld.global.u32 	%r258, [%rd6+168];
	xor.b32  	%r328, %r328, %r258;
	ld.global.u32 	%r259, [%rd6+172];
	xor.b32  	%r327, %r327, %r259;
	ld.global.u32 	%r260, [%rd6+176];
	xor.b32  	%r326, %r326, %r260;
$L__BB0_24:
	and.b32  	%r262, %r196, 512;
	setp.eq.s32 	%p13, %r262, 0;
	@%p13 bra 	$L__BB0_26;
	ld.global.u32 	%r263, [%rd6+180];
	xor.b32  	%r330, %r330, %r263;
	ld.global.u32 	%r264, [%rd6+184];
	xor.b32  	%r329, %r329, %r264;
	ld.global.u32 	%r265, [%rd6+188];
	xor.b32  	%r328, %r328, %r265;
	ld.global.u32 	%r266, [%rd6+192];
	xor.b32  	%r327, %r327, %r266;
	ld.global.u32 	%r267, [%rd6+196];
	xor.b32  	%r326, %r326, %r267;
$L__BB0_26:
	and.b32  	%r269, %r196, 1024;
	setp.eq.s32 	%p14, %r269, 0;
	@%p14 bra 	$L__BB0_28;
	ld.global.u32 	%r270, [%rd6+200];
	xor.b32  	%r330, %r330, %r270;
	ld.global.u32 	%r271, [%rd6+204];
	xor.b32  	%r329, %r329, %r271;
	ld.global.u32 	%r272, [%rd6+208];
	xor.b32  	%r328, %r328, %r272;
	ld.global.u32 	%r273, [%rd6+212];
	xor.b32  	%r327, %r327, %r273;
	ld.global.u32 	%r274, [%rd6+216];
	xor.b32  	%r326, %r326, %r274;
$L__BB0_28:
	and.b32  	%r276, %r196, 2048;
	setp.eq.s32 	%p15, %r276, 0;
	@%p15 bra 	$L__BB0_30;
	ld.global.u32 	%r277, [%rd6+220];
	xor.b32  	%r330, %r330, %r277;
	ld.global.u32 	%r278, [%rd6+224];
	xor.b32  	%r329, %r329, %r278;
	ld.global.u32 	%r279, [%rd6+228];
	xor.b32  	%r328, %r328, %r279;
	ld.global.u32 	%r280, [%rd6+232];
	xor.b32  	%r327, %r327, %r280;
	ld.global.u32 	%r281, [%rd6+236];
	xor.b32  	%r326, %r326, %r281;
$L__BB0_30:
	and.b32  	%r283, %r196, 4096;
	setp.eq.s32 	%p16, %r283, 0;
	@%p16 bra 	$L__BB0_32;
	ld.global.u32 	%r284, [%rd6+240];
	xor.b32  	%r330, %r330, %r284;
	ld.global.u32 	%r285, [%rd6+244];
	xor.b32  	%r329, %r329, %r285;
	ld.global.u32 	%r286, [%rd6+248];
	xor.b32  	%r328, %r328, %r286;
	ld.global.u32 	%r287, [%rd6+252];
	xor.b32  	%r327, %r327, %r287;
	ld.global.u32 	%r288, [%rd6+256];
	xor.b32  	%r326, %r326, %r288;
$L__BB0_32:
	and.b32  	%r290, %r196, 8192;
	setp.eq.s32 	%p17, %r290, 0;
	@%p17 bra 	$L__BB0_34;
	ld.global.u32 	%r291, [%rd6+260];
	xor.b32  	%r330, %r330, %r291;
	ld.global.u32 	%r292, [%rd6+264];
	xor.b32  	%r329, %r329, %r292;
	ld.global.u32 	%r293, [%rd6+268];
	xor.b32  	%r328, %r328, %r293;
	ld.global.u32 	%r294, [%rd6+272];
	xor.b32  	%r327, %r327, %r294;
	ld.global.u32 	%r295, [%rd6+276];
	xor.b32  	%r326, %r326, %r295;
$L__BB0_34:
	and.b32  	%r297, %r196, 16384;
	setp.eq.s32 	%p18, %r297, 0;
	@%p18 bra 	$L__BB0_36;
	ld.global.u32 	%r298, [%rd6+280];
	xor.b32  	%r330, %r330, %r298;
	ld.global.u32 	%r299, [%rd6+284];
	xor.b32  	%r329, %r329, %r299;
	ld.global.u32 	%r300, [%rd6+288];
	xor.b32  	%r328, %r328, %r300;
	ld.global.u32 	%r301, [%rd6+292];
	xor.b32  	%r327, %r327, %r301;
	ld.global.u32 	%r302, [%rd6+296];
	xor.b32  	%r326, %r326, %r302;
$L__BB0_36:
	and.b32  	%r304, %r196, 32768;
	setp.eq.s32 	%p19, %r304, 0;
	@%p19 bra 	$L__BB0_38;
	ld.global.u32 	%r305, [%rd6+300];
	xor.b32  	%r330, %r330, %r305;
	ld.global.u32 	%r306, [%rd6+304];
	xor.b32  	%r329, %r329, %r306;
	ld.global.u32 	%r307, [%rd6+308];
	xor.b32  	%r328, %r328, %r307;
	ld.global.u32 	%r308, [%rd6+312];
	xor.b32  	%r327, %r327, %r308;
	ld.global.u32 	%r309, [%rd6+316];
	xor.b32  	%r326, %r326, %r309;
$L__BB0_38:
	add.s32 	%r325, %r325, 16;
	setp.ne.s32 	%p20, %r325, 32;
	@%p20 bra 	$L__BB0_6;
	mad.lo.s32 	%r310, %r319, -31, %r11;
	add.s32 	%r319, %r310, 1;
	setp.ne.s32 	%p21, %r319, 5;
	@%p21 bra 	$L__BB0_5;
	st.global.u32 	[%rd2+4], %r330;
	st.global.u32 	[%rd2+8], %r329;
	st.global.u32 	[%rd2+12], %r328;
	st.global.u32 	[%rd2+16], %r327;
	st.global.u32 	[%rd2+20], %r326;
	add.s32 	%r313, %r313, 1;
	setp.lt.u32 	%p22, %r313, %r2;
	@%p22 bra 	$L__BB0_4;
$L__BB0_41:
	shr.u64 	%rd7, %rd17, 2;
	add.s32 	%r312, %r312, 1;
	setp.gt.u64 	%p23, %rd17, 3;
	mov.u64 	%rd17, %rd7;
	@%p23 bra 	$L__BB0_2;
$L__BB0_42:
	mov.b32 	%r311, 0;
	st.global.v2.u32 	[%rd2+24], {%r311, %r311};
	st.global.u32 	[%rd2+32], %r311;
	mov.b64 	%rd16, 0;
	st.global.u64 	[%rd2+40], %rd16;
	ret;

}
	// .globl	_Z10throw_dartP17curandStateXORWOWPy
.visible .entry _Z10throw_dartP17curandStateXORWOWPy(
	.param .u64 .ptr .align 1 _Z10throw_dartP17curandStateXORWOWPy_param_0,
	.param .u64 .ptr .align 1 _Z10throw_dartP17curandStateXORWOWPy_param_1
)
{
	.reg .pred 	%p<2>;
	.reg .b32 	%r<29>;
	.reg .b32 	%f<5>;
	.reg .b64 	%rd<8>;
	.reg .b64 	%fd<6>;

	ld.param.u64 	%rd2, [_Z10throw_dartP17curandStateXORWOWPy_param_0];
	ld.param.u64 	%rd1, [_Z10throw_dartP17curandStateXORWOWPy_param_1];
	cvta.to.global.u64 	%rd3, %rd2;
	mov.u32 	%r1, %ntid.x;
	mov.u32 	%r2, %ctaid.x;
	mov.u32 	%r3, %tid.x;
	mad.lo.s32 	%r4, %r1, %r2, %r3;
	mul.wide.s32 	%rd4, %r4, 48;
	add.s64 	%rd5, %rd3, %rd4;
	ld.global.v2.u32 	{%r5, %r6}, [%rd5];
	shr.u32 	%r7, %r6, 2;
	xor.b32  	%r8, %r7, %r6;
	ld.global.v2.u32 	{%r9, %r10}, [%rd5+8];
	ld.global.v2.u32 	{%r11, %r12}, [%rd5+16];
	shl.b32 	%r13, %r12, 4;
	shl.b32 	%r14, %r8, 1;
	xor.b32  	%r15, %r14, %r13;
	xor.b32  	%r16, %r15, %r8;
	xor.b32  	%r17, %r16, %r12;
	add.s32 	%r18, %r5, %r17;
	add.s32 	%r19, %r18, 362437;
	cvt.rn.f32.u32 	%f1, %r19;
	fma.rn.f32 	%f2, %f1, 0f2F800000, 0f2F000000;
	cvt.f64.f32 	%fd1, %f2;
	shr.u32 	%r20, %r9, 2;
	xor.b32  	%r21, %r20, %r9;
	st.global.v2.u32 	[%rd5+8], {%r11, %r12};
	shl.b32 	%r22, %r17, 4;
	shl.b32 	%r23, %r21, 1;
	xor.b32  	%r24, %r23, %r22;
	xor.b32  	%r25, %r24, %r21;
	xor.b32  	%r26, %r25, %r17;
	st.global.v2.u32 	[%rd5+16], {%r17, %r26};
	add.s32 	%r27, %r5, 724874;
	st.global.v2.u32 	[%rd5], {%r27, %r10};
	add.s32 	%r28, %r26, %r27;
	cvt.rn.f32.u32 	%f3, %r28;
	fma.rn.f32 	%f4, %f3, 0f2F800000, 0f2F000000;
	cvt.f64.f32 	%fd2, %f4;
	mul.f64 	%fd3, %fd2, %fd2;
	fma.rn.f64 	%fd4, %fd1, %fd1, %fd3;
	sqrt.rn.f64 	%fd5, %fd4;
	setp.gtu.f64 	%p1, %fd5, 0d3FF0000000000000;
	@%p1 bra 	$L__BB1_2;
	cvta.to.global.u64 	%rd6, %rd1;
	atom.global.add.u64 	%rd7, [%rd6], 1;
$L__BB1_2:
	ret;

}


// ===== COMPILED SASS (sm_100) =====

	.target	sm_100

	.elftype	@"ET_EXEC"


//--------------------- .note.nv.tkinfo           --------------------------
	.section	.note.nv.tkinfo,"",@"SHT_NOTE"
	.sectionflags	@"SHF_NOTE_NV_TKINFO"
	.tkinfo
        /*0018*/ 	.word	0x00000002
        /*0030*/ 	.string	""
        /*0030*/ 	.string	"ptxas"
        /*0030*/ 	.string	"Cuda compilation tools, release 13.0, V13.0.88"
        /*0030*/ 	.string	"Build cuda_13.0.r13.0/compiler.36424714_0"
        /*0030*/ 	.string	"-arch sm_100 -m 64 "



//--------------------- .note.nv.cuinfo           --------------------------
	.section	.note.nv.cuinfo,"",@"SHT_NOTE"
	.sectionflags	@"SHF_NOTE_NV_CUINFO"
        /*0018*/ 	.short	0x0002
        /*001a*/ 	.short	0x0064
        /*001c*/ 	.short	0x0082
	.zero		2


//--------------------- .nv.info                  --------------------------
	.section	.nv.info,"",@"SHT_CUDA_INFO"
	.align	4


	//----- nvinfo : EIATTR_REGCOUNT
	.align		4
        /*0000*/ 	.byte	0x04, 0x2f
        /*0002*/ 	.short	(.L_10 - .L_9)
	.align		4
.L_9:
        /*0004*/ 	.word	index@(_Z17setup_curandStateP17curandStateXORWOW)
        /*0008*/ 	.word	0x0000001f


	//----- nvinfo : EIATTR_FRAME_SIZE
	.align		4
.L_10:
        /*000c*/ 	.byte	0x04, 0x11
        /*000e*/ 	.short	(.L_12 - .L_11)
	.align		4
.L_11:
        /*0010*/ 	.word	index@(_Z17setup_curandStateP17curandStateXORWOW)
        /*0014*/ 	.word	0x00000000


	//----- nvinfo : EIATTR_REGCOUNT
	.align		4
.L_12:
        /*0018*/ 	.byte	0x04, 0x2f
        /*001a*/ 	.short	(.L_14 - .L_13)
	.align		4
.L_13:
        /*001c*/ 	.word	index@(_Z10throw_dartP17curandStateXORWOWPy)
        /*0020*/ 	.word	0x0000001a


	//----- nvinfo : EIATTR_FRAME_SIZE
	.align		4
.L_14:
        /*0024*/ 	.byte	0x04, 0x11
        /*0026*/ 	.short	(.L_16 - .L_15)
	.align		4
.L_15:
        /*0028*/ 	.word	index@($__internal_0_$__cuda_sm20_dsqrt_rn_f64_mediumpath_v1)
        /*002c*/ 	.word	0x00000000


	//----- nvinfo : EIATTR_FRAME_SIZE
	.align		4
.L_16:
        /*0030*/ 	.byte	0x04, 0x11
        /*0032*/ 	.short	(.L_18 - .L_17)
	.align		4
.L_17:
        /*0034*/ 	.word	index@(_Z10throw_dartP17curandStateXORWOWPy)
        /*0038*/ 	.word	0x00000000


	//----- nvinfo : EIATTR_MIN_STACK_SIZE
	.align		4
.L_18:
        /*003c*/ 	.byte	0x04, 0x12
        /*003e*/ 	.short	(.L_20 - .L_19)
	.align		4
.L_19:
        /*0040*/ 	.word	index@(_Z10throw_dartP17curandStateXORWOWPy)
        /*0044*/ 	.word	0x00000000


	//----- nvinfo : EIATTR_MIN_STACK_SIZE
	.align		4
.L_20:
        /*0048*/ 	.byte	0x04, 0x12
        /*004a*/ 	.short	(.L_22 - .L_21)
	.align		4
.L_21:
        /*004c*/ 	.word	index@(_Z17setup_curandStateP17curandStateXORWOW)
        /*0050*/ 	.word	0x00000000
.L_22:


//--------------------- .nv.compat                --------------------------
	.section	.nv.compat,"",@"SHT_CUDA_COMPAT_INFO"
	.align	4
        /*0000*/ 	.byte	0x02, 0x09, 0x00, 0x00, 0x02, 0x02, 0x01, 0x00, 0x02, 0x05, 0x05, 0x00, 0x03, 0x07, 0x01, 0x01
        /*0010*/ 	.byte	0x02, 0x03, 0x00, 0x00, 0x02, 0x06, 0x01, 0x00, 0x04, 0x0b, 0x08, 0x00, 0x01, 0x00, 0x00, 0x00
        /*0020*/ 	.byte	0x00, 0x00, 0x00, 0x00


//--------------------- .nv.info._Z10throw_dartP17curandStateXORWOWPy --------------------------
	.section	.nv.info._Z10throw_dartP17curandStateXORWOWPy,"",@"SHT_CUDA_INFO"
	.sectionflags	@""
	.align	4


	//----- nvinfo : EIATTR_CUDA_API_VERSION
	.align		4
        /*0000*/ 	.byte	0x04, 0x37
        /*0002*/ 	.short	(.L_24 - .L_23)
.L_23:
        /*0004*/ 	.word	0x00000082


	//----- nvinfo : EIATTR_KPARAM_INFO
	.align		4
.L_24:
        /*0008*/ 	.byte	0x04, 0x17
        /*000a*/ 	.short	(.L_26 - .L_25)
.L_25:
        /*000c*/ 	.word	0x00000000
        /*0010*/ 	.short	0x0001
        /*0012*/ 	.short	0x0008
        /*0014*/ 	.byte	0x00, 0xf5, 0x21, 0x00


	//----- nvinfo : EIATTR_KPARAM_INFO
	.align		4
.L_26:
        /*0018*/ 	.byte	0x04, 0x17
        /*001a*/ 	.short	(.L_28 - .L_27)
.L_27:
        /*001c*/ 	.word	0x00000000
        /*0020*/ 	.short	0x0000
        /*0022*/ 	.short	0x0000
        /*0024*/ 	.byte	0x00, 0xf5, 0x21, 0x00


	//----- nvinfo : EIATTR_SPARSE_MMA_MASK
	.align		4
.L_28:
        /*0028*/ 	.byte	0x03, 0x50
        /*002a*/ 	.short	0x0000


	//----- nvinfo : EIATTR_MAXREG_COUNT
	.align		4
        /*002c*/ 	.byte	0x03, 0x1b
        /*002e*/ 	.short	0x00ff


	//----- nvinfo : EIATTR_MERCURY_ISA_VERSION
	.align		4
        /*0030*/ 	.byte	0x03, 0x5f
        /*0032*/ 	.short	0x0101


	//----- nvinfo : EIATTR_INT_WARP_WIDE_INSTR_OFFSETS
	.align		4
        /*0034*/ 	.byte	0x04, 0x31
        /*0036*/ 	.short	(.L_30 - .L_29)


	//   ....[0]....
.L_29:
        /*0038*/ 	.word	0x000003e0


	//----- nvinfo : EIATTR_VRC_CTA_INIT_COUNT
	.align		4
.L_30:
        /*003c*/ 	.byte	0x02, 0x4a
	.zero		1
	.zero		1


	//----- nvinfo : EIATTR_EXIT_INSTR_OFFSETS
	.align		4
        /*0040*/ 	.byte	0x04, 0x1c
        /*0042*/ 	.short	(.L_32 - .L_31)


	//   ....[0]....
.L_31:
        /*0044*/ 	.word	0x000003b0


	//   ....[1]....
        /*0048*/ 	.word	0x00000490


	//----- nvinfo : EIATTR_CRS_STACK_SIZE
	.align		4
.L_32:
        /*004c*/ 	.byte	0x04, 0x1e
        /*004e*/ 	.short	(.L_34 - .L_33)
.L_33:
        /*0050*/ 	.word	0x00000000


	//----- nvinfo : EIATTR_CBANK_PARAM_SIZE
	.align		4
.L_34:
        /*0054*/ 	.byte	0x03, 0x19
        /*0056*/ 	.short	0x0010


	//----- nvinfo : EIATTR_PARAM_CBANK
	.align		4
        /*0058*/ 	.byte	0x04, 0x0a
        /*005a*/ 	.short	(.L_36 - .L_35)
	.align		4
.L_35:
        /*005c*/ 	.word	index@(.nv.constant0._Z10throw_dartP17curandStateXORWOWPy)
        /*0060*/ 	.short	0x0380
        /*0062*/ 	.short	0x0010


	//----- nvinfo : EIATTR_SW_WAR
	.align		4
.L_36:
        /*0064*/ 	.byte	0x04, 0x36
        /*0066*/ 	.short	(.L_38 - .L_37)
.L_37:
        /*0068*/ 	.word	0x00000008
.L_38:


//--------------------- .nv.info._Z17setup_curandStateP17curandStateXORWOW --------------------------
	.section	.nv.info._Z17setup_curandStateP17curandStateXORWOW,"",@"SHT_CUDA_INFO"
	.sectionflags	@""
	.align	4


	//----- nvinfo : EIATTR_CUDA_API_VERSION
	.align		4
        /*0000*/ 	.byte	0x04, 0x37
        /*0002*/ 	.short	(.L_40 - .L_39)
.L_39:
        /*0004*/ 	.word	0x00000082


	//----- nvinfo : EIATTR_KPARAM_INFO
	.align		4
.L_40:
        /*0008*/ 	.byte	0x04, 0x17
        /*000a*/ 	.short	(.L_42 - .L_41)
.L_41:
        /*000c*/ 	.word	0x00000000
        /*0010*/ 	.short	0x0000
        /*0012*/ 	.short	0x0000
        /*0014*/ 	.byte	0x00, 0xf5, 0x21, 0x00


	//----- nvinfo : EIATTR_SPARSE_MMA_MASK
	.align		4
.L_42:
        /*0018*/ 	.byte	0x03, 0x50
        /*001a*/ 	.short	0x0000


	//----- nvinfo : EIATTR_MAXREG_COUNT
	.align		4
        /*001c*/ 	.byte	0x03, 0x1b
        /*001e*/ 	.short	0x00ff


	//----- nvinfo : EIATTR_MERCURY_ISA_VERSION
	.align		4
        /*0020*/ 	.byte	0x03, 0x5f
        /*0022*/ 	.short	0x0101


	//----- nvinfo : EIATTR_VRC_CTA_INIT_COUNT
	.align		4
        /*0024*/ 	.byte	0x02, 0x4a
	.zero		1
	.zero		1


	//----- nvinfo : EIATTR_EXIT_INSTR_OFFSETS
	.align		4
        /*0028*/ 	.byte	0x04, 0x1c
        /*002a*/ 	.short	(.L_44 - .L_43)


	//   ....[0]....
.L_43:
        /*002c*/ 	.word	0x00000e80


	//----- nvinfo : EIATTR_CRS_STACK_SIZE
	.align		4
.L_44:
        /*0030*/ 	.byte	0x04, 0x1e
        /*0032*/ 	.short	(.L_46 - .L_45)
.L_45:
        /*0034*/ 	.word	0x00000000


	//----- nvinfo : EIATTR_CBANK_PARAM_SIZE
	.align		4
.L_46:
        /*0038*/ 	.byte	0x03, 0x19
        /*003a*/ 	.short	0x0008


	//----- nvinfo : EIATTR_PARAM_CBANK
	.align		4
        /*003c*/ 	.byte	0x04, 0x0a
        /*003e*/ 	.short	(.L_48 - .L_47)
	.align		4
.L_47:
        /*0040*/ 	.word	index@(.nv.constant0._Z17setup_curandStateP17curandStateXORWOW)
        /*0044*/ 	.short	0x0380
        /*0046*/ 	.short	0x0008


	//----- nvinfo : EIATTR_SW_WAR
	.align		4
.L_48:
        /*0048*/ 	.byte	0x04, 0x36
        /*004a*/ 	.short	(.L_50 - .L_49)
.L_49:
        /*004c*/ 	.word	0x00000008
.L_50:


//--------------------- .nv.callgraph             --------------------------
	.section	.nv.callgraph,"",@"SHT_CUDA_CALLGRAPH"
	.align	4
	.sectionentsize	8
	.align		4
        /*0000*/ 	.word	0x00000000
	.align		4
        /*0004*/ 	.word	0xffffffff
	.align		4
        /*0008*/ 	.word	0x00000000
	.align		4
        /*000c*/ 	.word	0xfffffffe
	.align		4
        /*0010*/ 	.word	0x00000000
	.align		4
        /*0014*/ 	.word	0xfffffffd
	.align		4
        /*0018*/ 	.word	0x00000000
	.align		4
        /*001c*/ 	.word	0xfffffffc


//--------------------- .nv.constant4             --------------------------
	.section	.nv.constant4,"a",@progbits
	.align	8
	.align		8
.nv.constant4:
        /*0000*/ 	.dword	precalc_xorwow_matrix
	.align		8
        /*0008*/ 	.dword	precalc_xorwow_offset_matrix
	.align		8
        /*0010*/ 	.dword	mrg32k3aM1
	.align		8
        /*0018*/ 	.dword	mrg32k3aM2
	.align		8
        /*0020*/ 	.dword	mrg32k3aM1SubSeq
	.align		8
        /*0028*/ 	.dword	mrg32k3aM2SubSeq
	.align		8
        /*0030*/ 	.dword	mrg32k3aM1Seq
	.align		8
        /*0038*/ 	.dword	mrg32k3aM2Seq


//--------------------- .nv.constant3             --------------------------
	.section	.nv.constant3,"a",@progbits
	.align	8
.nv.constant3:
	.type		__cr_lgamma_table,@object
	.size		__cr_lgamma_table,(.L_8 - __cr_lgamma_table)
__cr_lgamma_table:
        /*0000*/ 	.byte	0x00, 0x00, 0x00, 0x00, 0x00, 0x00, 0x00, 0x00, 0x00, 0x00, 0x00, 0x00, 0x00, 0x00, 0x00, 0x00
        /*0010*/ 	.byte	0xef, 0x39, 0xfa, 0xfe, 0x42, 0x2e, 0xe6, 0x3f, 0x02, 0x20, 0x2a, 0xfa, 0x0b, 0xab, 0xfc, 0x3f
        /*0020*/ 	.byte	0xf9, 0x2c, 0x92, 0x7c, 0xa7, 0x6c, 0x09, 0x40, 0xc9, 0x79, 0x44, 0x3c, 0x64, 0x26, 0x13, 0x40
        /*0030*/ 	.byte	0xca, 0x01, 0xcf, 0x3a, 0x27, 0x51, 0x1a, 0x40, 0x30, 0xcc, 0x2d, 0xf3, 0xe1, 0x0c, 0x21, 0x40
        /*0040*/ 	.byte	0x0d, 0xb7, 0xfc, 0x82, 0x8e, 0x35, 0x25, 0x40
.L_8:


//--------------------- .text._Z10throw_dartP17curandStateXORWOWPy --------------------------
	.section	.text._Z10throw_dartP17curandStateXORWOWPy,"ax",@progbits
	.align	128
        .global         _Z10throw_dartP17curandStateXORWOWPy
        .type           _Z10throw_dartP17curandStateXORWOWPy,@function
        .size           _Z10throw_dartP17curandStateXORWOWPy,(.L_x_16 - _Z10throw_dartP17curandStateXORWOWPy)
        .other          _Z10throw_dartP17curandStateXORWOWPy,@"STO_CUDA_ENTRY STV_DEFAULT"
_Z10throw_dartP17curandStateXORWOWPy:
.text._Z10throw_dartP17curandStateXORWOWPy:
[----:B------:R-:W-:Y:S01]  /*0000*/  LDC R1, c[0x0][0x37c] ;  /* 0x0000df00ff017b82 */ /* 0x000fe20000000800 */
[----:B------:R-:W0:Y:S07]  /*0010*/  S2R R3, SR_CTAID.X ;  /* 0x0000000000037919 */ /* 0x000e2e0000002500 */
[----:B------:R-:W1:Y:S01]  /*0020*/  LDC.64 R4, c[0x0][0x380] ;  /* 0x0000e000ff047b82 */ /* 0x000e620000000a00 */
[----:B------:R-:W0:Y:S01]  /*0030*/  LDCU UR4, c[0x0][0x360] ;  /* 0x00006c00ff0477ac */ /* 0x000e220008000800 */
[----:B------:R-:W0:Y:S01]  /*0040*/  S2R R0, SR_TID.X ;  /* 0x0000000000007919 */ /* 0x000e220000002100 */
[----:B------:R-:W2:Y:S01]  /*0050*/  LDCU.64 UR8, c[0x0][0x358] ;  /* 0x00006b00ff0877ac */ /* 0x000ea20008000a00 */
[----:B0-----:R-:W-:-:S04]  /*0060*/  IMAD R3, R3, UR4, R0 ;  /* 0x0000000403037c24 */ /* 0x001fc8000f8e0200 */
[----:B-1----:R-:W-:-:S05]  /*0070*/  IMAD.WIDE R4, R3, 0x30, R4 ;  /* 0x0000003003047825 */ /* 0x002fca00078e0204 */
[----:B--2---:R-:W2:Y:S04]  /*0080*/  LDG.E.64 R10, desc[UR8][R4.64] ;  /* 0x00000008040a7981 */ /* 0x004ea8000c1e1b00 */
[----:B------:R-:W3:Y:S04]  /*0090*/  LDG.E.64 R6, desc[UR8][R4.64+0x10] ;  /* 0x0000100804067981 */ /* 0x000ee8000c1e1b00 */
[----:B------:R-:W4:Y:S01]  /*00a0*/  LDG.E.64 R8, desc[UR8][R4.64+0x8] ;  /* 0x0000080804087981 */ /* 0x000f22000c1e1b00 */
[----:B------:R-:W-:Y:S01]  /*00b0*/  IMAD.MOV.U32 R13, RZ, RZ, 0x2f800000 ;  /* 0x2f800000ff0d7424 */ /* 0x000fe200078e00ff */
[----:B------:R-:W-:Y:S01]  /*00c0*/  MOV R16, 0x0 ;  /* 0x0000000000107802 */ /* 0x000fe20000000f00 */
[----:B------:R-:W-:Y:S01]  /*00d0*/  IMAD.MOV.U32 R17, RZ, RZ, 0x3fd80000 ;  /* 0x3fd80000ff117424 */ /* 0x000fe200078e00ff */
[----:B------:R-:W-:Y:S01]  /*00e0*/  BSSY.RECONVERGENT B0, `(.L_x_0) ;  /* 0x000002b000007945 */ /* 0x000fe20003800200 */
[----:B--2---:R-:W-:-:S04]  /*00f0*/  SHF.R.U32.HI R0, RZ, 0x2, R11 ;  /* 0x00000002ff007819 */ /* 0x004fc8000001160b */
[----:B------:R-:W-:Y:S01]  /*0100*/  LOP3.LUT R0, R0, R11, RZ, 0x3c, !PT ;  /* 0x0000000b00007212 */ /* 0x000fe200078e3cff */
[----:B---3--:R-:W-:Y:S01]  /*0110*/  IMAD.SHL.U32 R3, R7, 0x10, RZ ;  /* 0x0000001007037824 */ /* 0x008fe200078e00ff */
[----:B------:R0:W-:Y:S01]  /*0120*/  STG.E.64 desc[UR8][R4.64+0x8], R6 ;  /* 0x0000080604007986 */ /* 0x0001e2000c101b08 */
[----:B----4-:R-:W-:Y:S02]  /*0130*/  SHF.R.U32.HI R11, RZ, 0x2, R8 ;  /* 0x00000002ff0b7819 */ /* 0x010fe40000011608 */
[----:B------:R-:W-:Y:S02]  /*0140*/  IMAD.SHL.U32 R2, R0, 0x2, RZ ;  /* 0x0000000200027824 */ /* 0x000fe400078e00ff */
[----:B------:R-:W-:-:S03]  /*0150*/  LOP3.LUT R11, R11, R8, RZ, 0x3c, !PT ;  /* 0x000000080b0b7212 */ /* 0x000fc600078e3cff */
[----:B------:R-:W-:Y:S02]  /*0160*/  LOP3.LUT R2, R0, R2, R3, 0x96, !PT ;  /* 0x0000000200027212 */ /* 0x000fe400078e9603 */
[----:B------:R-:W-:Y:S01]  /*0170*/  IADD3 R8, PT, PT, R10, 0xb0f8a, RZ ;  /* 0x000b0f8a0a087810 */ /* 0x000fe20007ffe0ff */
[----:B------:R-:W-:Y:S01]  /*0180*/  IMAD.SHL.U32 R3, R11, 0x2, RZ ;  /* 0x000000020b037824 */ /* 0x000fe200078e00ff */
[----:B------:R-:W-:-:S03]  /*0190*/  LOP3.LUT R2, R2, R7, RZ, 0x3c, !PT ;  /* 0x0000000702027212 */ /* 0x000fc600078e3cff */
[----:B------:R0:W-:Y:S01]  /*01a0*/  STG.E.64 desc[UR8][R4.64], R8 ;  /* 0x0000000804007986 */ /* 0x0001e2000c101b08 */
[----:B------:R-:W-:Y:S01]  /*01b0*/  IADD3 R10, PT, PT, R10, 0x587c5, R2 ;  /* 0x000587c50a0a7810 */ /* 0x000fe20007ffe002 */
[----:B------:R-:W-:-:S05]  /*01c0*/  IMAD.SHL.U32 R0, R2, 0x10, RZ ;  /* 0x0000001002007824 */ /* 0x000fca00078e00ff */
[----:B------:R-:W-:-:S04]  /*01d0*/  LOP3.LUT R3, R11, R3, R0, 0x96, !PT ;  /* 0x000000030b037212 */ /* 0x000fc800078e9600 */
[----:B------:R-:W-:-:S05]  /*01e0*/  LOP3.LUT R3, R3, R2, RZ, 0x3c, !PT ;  /* 0x0000000203037212 */ /* 0x000fca00078e3cff */
[----:B------:R-:W-:Y:S01]  /*01f0*/  IMAD.IADD R0, R3, 0x1, R8 ;  /* 0x0000000103007824 */ /* 0x000fe200078e0208 */
[----:B------:R0:W-:Y:S04]  /*0200*/  STG.E.64 desc[UR8][R4.64+0x10], R2 ;  /* 0x0000100204007986 */ /* 0x0001e8000c101b08 */
[----:B------:R-:W-:-:S05]  /*0210*/  I2FP.F32.U32 R0, R0 ;  /* 0x0000000000007245 */ /* 0x000fca0000201000 */
[----:B------:R-:W-:Y:S01]  /*0220*/  FFMA R18, R0, R13, 1.1641532182693481445e-10 ;  /* 0x2f00000000127423 */ /* 0x000fe2000000000d */
[----:B------:R-:W-:-:S03]  /*0230*/  I2FP.F32.U32 R0, R10 ;  /* 0x0000000a00007245 */ /* 0x000fc60000201000 */
[----:B------:R-:W1:Y:S02]  /*0240*/  F2F.F64.F32 R10, R18 ;  /* 0x00000012000a7310 */ /* 0x000e640000201800 */
[----:B------:R-:W-:-:S06]  /*0250*/  FFMA R0, R0, R13, 1.1641532182693481445e-10 ;  /* 0x2f00000000007423 */ /* 0x000fcc000000000d */
[----:B------:R-:W2:Y:S01]  /*0260*/  F2F.F64.F32 R12, R0 ;  /* 0x00000000000c7310 */ /* 0x000ea20000201800 */
[----:B-1----:R-:W-:-:S08]  /*0270*/  DMUL R10, R10, R10 ;  /* 0x0000000a0a0a7228 */ /* 0x002fd00000000000 */
[----:B--2---:R-:W-:-:S06]  /*0280*/  DFMA R12, R12, R12, R10 ;  /* 0x0000000c0c0c722b */ /* 0x004fcc000000000a */
[----:B------:R-:W1:Y:S04]  /*0290*/  MUFU.RSQ64H R11, R13 ;  /* 0x0000000d000b7308 */ /* 0x000e680000001c00 */
[----:B------:R-:W-:-:S05]  /*02a0*/  VIADD R10, R13, 0xfcb00000 ;  /* 0xfcb000000d0a7836 */ /* 0x000fca0000000000 */
[----:B------:R-:W-:Y:S01]  /*02b0*/  ISETP.GE.U32.AND P0, PT, R10, 0x7ca00000, PT ;  /* 0x7ca000000a00780c */ /* 0x000fe20003f06070 */
[----:B-1----:R-:W-:-:S08]  /*02c0*/  DMUL R14, R10, R10 ;  /* 0x0000000a0a0e7228 */ /* 0x002fd00000000000 */
[----:B------:R-:W-:-:S08]  /*02d0*/  DFMA R14, R12, -R14, 1 ;  /* 0x3ff000000c0e742b */ /* 0x000fd0000000080e */
[----:B------:R-:W-:Y:S02]  /*02e0*/  DFMA R16, R14, R16, 0.5 ;  /* 0x3fe000000e10742b */ /* 0x000fe40000000010 */
[----:B------:R-:W-:-:S08]  /*02f0*/  DMUL R14, R10, R14 ;  /* 0x0000000e0a0e7228 */ /* 0x000fd00000000000 */
[----:B------:R-:W-:-:S08]  /*0300*/  DFMA R16, R16, R14, R10 ;  /* 0x0000000e1010722b */ /* 0x000fd0000000000a */
[----:B------:R-:W-:Y:S02]  /*0310*/  DMUL R14, R12, R16 ;  /* 0x000000100c0e7228 */ /* 0x000fe40000000000 */
[----:B------:R-:W-:Y:S02]  /*0320*/  VIADD R23, R17, 0xfff00000 ;  /* 0xfff0000011177836 */ /* 0x000fe40000000000 */
[----:B------:R-:W-:-:S04]  /*0330*/  IMAD.MOV.U32 R22, RZ, RZ, R16 ;  /* 0x000000ffff167224 */ /* 0x000fc800078e0010 */
[----:B------:R-:W-:-:S08]  /*0340*/  DFMA R18, R14, -R14, R12 ;  /* 0x8000000e0e12722b */ /* 0x000fd0000000000c */
[----:B------:R-:W-:Y:S01]  /*0350*/  DFMA R20, R18, R22, R14 ;  /* 0x000000161214722b */ /* 0x000fe2000000000e */
[----:B0-----:R-:W-:Y:S10]  /*0360*/  @!P0 BRA `(.L_x_1) ;  /* 0x0000000000088947 */ /* 0x001ff40003800000 */
[----:B------:R-:W-:-:S07]  /*0370*/  MOV R0, 0x390 ;  /* 0x0000039000007802 */ /* 0x000fce0000000f00 */
[----:B------:R-:W-:Y:S05]  /*0380*/  CALL.REL.NOINC `($__internal_0_$__cuda_sm20_dsqrt_rn_f64_mediumpath_v1) ;  /* 0x0000000000447944 */ /* 0x000fea0003c00000 */
.L_x_1:
[----:B------:R-:W-:Y:S05]  /*0390*/  BSYNC.RECONVERGENT B0 ;  /* 0x0000000000007941 */ /* 0x000fea0003800200 */
.L_x_0:
[----:B------:R-:W-:-:S14]  /*03a0*/  DSETP.GTU.AND P0, PT, R20, 1, PT ;  /* 0x3ff000001400742a */ /* 0x000fdc0003f0c000 */
[----:B------:R-:W-:Y:S05]  /*03b0*/  @P0 EXIT ;  /* 0x000000000000094d */ /* 0x000fea0003800000 */
[----:B------:R-:W0:Y:S01]  /*03c0*/  S2R R0, SR_LANEID ;  /* 0x0000000000007919 */ /* 0x000e220000000000 */
[----:B------:R-:W1:Y:S01]  /*03d0*/  LDC.64 R2, c[0x0][0x388] ;  /* 0x0000e200ff027b82 */ /* 0x000e620000000a00 */
[----:B------:R-:W-:Y:S02]  /*03e0*/  VOTEU.ANY UR4, UPT, PT ;  /* 0x0000000000047886 */ /* 0x000fe400038e0100 */
[----:B------:R-:W-:Y:S02]  /*03f0*/  UPOPC UR6, UR4 ;  /* 0x00000004000672bf */ /* 0x000fe40008000000 */
[----:B------:R-:W-:Y:S02]  /*0400*/  UFLO.U32 UR5, UR4 ;  /* 0x00000004000572bd */ /* 0x000fe400080e0000 */
[----:B------:R-:W-:Y:S01]  /*0410*/  UIMAD.WIDE.U32 UR6, UR6, 0x1, URZ ;  /* 0x00000001060678a5 */ /* 0x000fe2000f8e00ff */
[----:B------:R-:W-:-:S03]  /*0420*/  UMOV UR4, URZ ;  /* 0x000000ff00047c82 */ /* 0x000fc60008000000 */
[----:B------:R-:W-:Y:S02]  /*0430*/  UIADD3 UR4, UPT, UPT, UR7, UR4, URZ ;  /* 0x0000000407047290 */ /* 0x000fe4000fffe0ff */
[----:B------:R-:W-:Y:S01]  /*0440*/  IMAD.U32 R5, RZ, RZ, UR7 ;  /* 0x00000007ff057e24 */ /* 0x000fe2000f8e00ff */
[----:B------:R-:W-:-:S03]  /*0450*/  MOV R4, UR6 ;  /* 0x0000000600047c02 */ /* 0x000fc60008000f00 */
[----:B------:R-:W-:Y:S01]  /*0460*/  IMAD.U32 R5, RZ, RZ, UR4 ;  /* 0x00000004ff057e24 */ /* 0x000fe2000f8e00ff */
[----:B0-----:R-:W-:-:S13]  /*0470*/  ISETP.EQ.U32.AND P0, PT, R0, UR5, PT ;  /* 0x0000000500007c0c */ /* 0x001fda000bf02070 */
[----:B-1----:R-:W-:Y:S01]  /*0480*/  @P0 REDG.E.ADD.64.STRONG.GPU desc[UR8][R2.64], R4 ;  /* 0x000000040200098e */ /* 0x002fe2000c12e508 */
[----:B------:R-:W-:Y:S05]  /*0490*/  EXIT ;  /* 0x000000000000794d */ /* 0x000fea0003800000 */
        .weak           $__internal_0_$__cuda_sm20_dsqrt_rn_f64_mediumpath_v1
        .type           $__internal_0_$__cuda_sm20_dsqrt_rn_f64_mediumpath_v1,@function
        .size           $__internal_0_$__cuda_sm20_dsqrt_rn_f64_mediumpath_v1,(.L_x_16 - $__internal_0_$__cuda_sm20_dsqrt_rn_f64_mediumpath_v1)
$__internal_0_$__cuda_sm20_dsqrt_rn_f64_mediumpath_v1:
[----:B------:R-:W-:Y:S01]  /*04a0*/  ISETP.GE.U32.AND P0, PT, R10, -0x3400000, PT ;  /* 0xfcc000000a00780c */ /* 0x000fe20003f06070 */
[----:B------:R-:W-:Y:S01]  /*04b0*/  BSSY.RECONVERGENT B1, `(.L_x_2) ;  /* 0x0000024000017945 */ /* 0x000fe20003800200 */
[----:B------:R-:W-:-:S11]  /*04c0*/  IMAD.MOV.U32 R17, RZ, RZ, R23 ;  /* 0x000000ffff117224 */ /* 0x000fd600078e0017 */
[----:B------:R-:W-:Y:S05]  /*04d0*/  @!P0 BRA `(.L_x_3) ;  /* 0x0000000000208947 */ /* 0x000fea0003800000 */
[----:B------:R-:W-:-:S10]  /*04e0*/  DFMA.RM R14, R18, R16, R14 ;  /* 0x00000010120e722b */ /* 0x000fd4000000400e */
[----:B------:R-:W-:-:S04]  /*04f0*/  IADD3 R2, P0, PT, R14, 0x1, RZ ;  /* 0x000000010e027810 */ /* 0x000fc80007f1e0ff */
[----:B------:R-:W-:-:S06]  /*0500*/  IADD3.X R3, PT, PT, RZ, R15, RZ, P0, !PT ;  /* 0x0000000fff037210 */ /* 0x000fcc00007fe4ff */
[----:B------:R-:W-:-:S08]  /*0510*/  DFMA.RP R12, -R14, R2, R12 ;  /* 0x000000020e0c722b */ /* 0x000fd0000000810c */
[----:B------:R-:W-:-:S06]  /*0520*/  DSETP.GT.AND P0, PT, R12, RZ, PT ;  /* 0x000000ff0c00722a */ /* 0x000fcc0003f04000 */
[----:B------:R-:W-:Y:S02]  /*0530*/  FSEL R2, R2, R14, P0 ;  /* 0x0000000e02027208 */ /* 0x000fe40000000000 */
[----:B------:R-:W-:Y:S01]  /*0540*/  FSEL R3, R3, R15, P0 ;  /* 0x0000000f03037208 */ /* 0x000fe20000000000 */
[----:B------:R-:W-:Y:S06]  /*0550*/  BRA `(.L_x_4) ;  /* 0x0000000000647947 */ /* 0x000fec0003800000 */
.L_x_3:
[----:B------:R-:W-:-:S14]  /*0560*/  DSETP.NE.AND P0, PT, R12, RZ, PT ;  /* 0x000000ff0c00722a */ /* 0x000fdc0003f05000 */
[----:B------:R-:W-:Y:S05]  /*0570*/  @!P0 BRA `(.L_x_5) ;  /* 0x0000000000588947 */ /* 0x000fea0003800000 */
[----:B------:R-:W-:-:S13]  /*0580*/  ISETP.GE.AND P0, PT, R13, RZ, PT ;  /* 0x000000ff0d00720c */ /* 0x000fda0003f06270 */
[----:B------:R-:W-:Y:S02]  /*0590*/  @!P0 IMAD.MOV.U32 R2, RZ, RZ, 0x0 ;  /* 0x00000000ff028424 */ /* 0x000fe400078e00ff */
[----:B------:R-:W-:Y:S01]  /*05a0*/  @!P0 IMAD.MOV.U32 R3, RZ, RZ, -0x80000 ;  /* 0xfff80000ff038424 */ /* 0x000fe200078e00ff */
[----:B------:R-:W-:Y:S06]  /*05b0*/  @!P0 BRA `(.L_x_4) ;  /* 0x00000000004c8947 */ /* 0x000fec0003800000 */
[----:B------:R-:W-:-:S13]  /*05c0*/  ISETP.GT.AND P0, PT, R13, 0x7fefffff, PT ;  /* 0x7fefffff0d00780c */ /* 0x000fda0003f04270 */
[----:B------:R-:W-:Y:S05]  /*05d0*/  @P0 BRA `(.L_x_5) ;  /* 0x0000000000400947 */ /* 0x000fea0003800000 */
[----:B------:R-:W-:Y:S01]  /*05e0*/  DMUL R12, R12, 8.11296384146066816958e+31 ;  /* 0x469000000c0c7828 */ /* 0x000fe20000000000 */
[----:B------:R-:W-:Y:S01]  /*05f0*/  IMAD.MOV.U32 R2, RZ, RZ, RZ ;  /* 0x000000ffff027224 */ /* 0x000fe200078e00ff */
[----:B------:R-:W-:Y:S01]  /*0600*/  MOV R6, 0x0 ;  /* 0x0000000000067802 */ /* 0x000fe20000000f00 */
[----:B------:R-:W-:-:S03]  /*0610*/  IMAD.MOV.U32 R7, RZ, RZ, 0x3fd80000 ;  /* 0x3fd80000ff077424 */ /* 0x000fc600078e00ff */
[----:B------:R-:W0:Y:S02]  /*0620*/  MUFU.RSQ64H R3, R13 ;  /* 0x0000000d00037308 */ /* 0x000e240000001c00 */
[----:B0-----:R-:W-:-:S08]  /*0630*/  DMUL R4, R2, R2 ;  /* 0x0000000202047228 */ /* 0x001fd00000000000 */
[----:B------:R-:W-:-:S08]  /*0640*/  DFMA R4, R12, -R4, 1 ;  /* 0x3ff000000c04742b */ /* 0x000fd00000000804 */
[----:B------:R-:W-:Y:S02]  /*0650*/  DFMA R6, R4, R6, 0.5 ;  /* 0x3fe000000406742b */ /* 0x000fe40000000006 */
[----:B------:R-:W-:-:S08]  /*0660*/  DMUL R4, R2, R4 ;  /* 0x0000000402047228 */ /* 0x000fd00000000000 */
[----:B------:R-:W-:-:S08]  /*0670*/  DFMA R4, R6, R4, R2 ;  /* 0x000000040604722b */ /* 0x000fd00000000002 */
[----:B------:R-:W-:Y:S02]  /*0680*/  DMUL R2, R12, R4 ;  /* 0x000000040c027228 */ /* 0x000fe40000000000 */
[----:B------:R-:W-:-:S06]  /*0690*/  VIADD R5, R5, 0xfff00000 ;  /* 0xfff0000005057836 */ /* 0x000fcc0000000000 */
[----:B------:R-:W-:-:S08]  /*06a0*/  DFMA R6, R2, -R2, R12 ;  /* 0x800000020206722b */ /* 0x000fd0000000000c */
[----:B------:R-:W-:-:S10]  /*06b0*/  DFMA R2, R4, R6, R2 ;  /* 0x000000060402722b */ /* 0x000fd40000000002 */
[----:B------:R-:W-:Y:S01]  /*06c0*/  IADD3 R3, PT, PT, R3, -0x3500000, RZ ;  /* 0xfcb0000003037810 */ /* 0x000fe20007ffe0ff */
[----:B------:R-:W-:Y:S06]  /*06d0*/  BRA `(.L_x_4) ;  /* 0x0000000000047947 */ /* 0x000fec0003800000 */
.L_x_5:
[----:B------:R-:W-:-:S11]  /*06e0*/  DADD R2, R12, R12 ;  /* 0x000000000c027229 */ /* 0x000fd6000000000c */
.L_x_4:
[----:B------:R-:W-:Y:S05]  /*06f0*/  BSYNC.RECONVERGENT B1 ;  /* 0x0000000000017941 */ /* 0x000fea0003800200 */
.L_x_2:
[----:B------:R-:W-:Y:S01]  /*0700*/  IMAD.MOV.U32 R20, RZ, RZ, R2 ;  /* 0x000000ffff147224 */ /* 0x000fe200078e0002 */
[----:B------:R-:W-:Y:S01]  /*0710*/  MOV R2, R0 ;  /* 0x0000000000027202 */ /* 0x000fe20000000f00 */
[----:B------:R-:W-:Y:S02]  /*0720*/  IMAD.MOV.U32 R21, RZ, RZ, R3 ;  /* 0x000000ffff157224 */ /* 0x000fe400078e0003 */
[----:B------:R-:W-:-:S04]  /*0730*/  IMAD.MOV.U32 R3, RZ, RZ, 0x0 ;  /* 0x00000000ff037424 */ /* 0x000fc800078e00ff */
[----:B------:R-:W-:Y:S05]  /*0740*/  RET.REL.NODEC R2 `(_Z10throw_dartP17curandStateXORWOWPy) ;  /* 0xfffffff8022c7950 */ /* 0x000fea0003c3ffff */
.L_x_6:
[----:B------:R-:W-:-:S00]  /*0750*/  BRA `(.L_x_6) ;  /* 0xfffffffc00fc7947 */ /* 0x000fc0000383ffff */
[----:B------:R-:W-:-:S00]  /*0760*/  NOP ;  /* 0x0000000000007918 */ /* 0x000fc00000000000 */
        /* <DEDUP_REMOVED lines=9> */
.L_x_16:


//--------------------- .text._Z17setup_curandStateP17curandStateXORWOW --------------------------
	.section	.text._Z17setup_curandStateP17curandStateXORWOW,"ax",@progbits
	.align	128
        .global         _Z17setup_curandStateP17curandStateXORWOW
        .type           _Z17setup_curandStateP17curandStateXORWOW,@function
        .size           _Z17setup_curandStateP17curandStateXORWOW,(.L_x_18 - _Z17setup_curandStateP17curandStateXORWOW)
        .other          _Z17setup_curandStateP17curandStateXORWOW,@"STO_CUDA_ENTRY STV_DEFAULT"
_Z17setup_curandStateP17curandStateXORWOW:
.text._Z17setup_curandStateP17curandStateXORWOW:
[----:B------:R-:W-:Y:S01]  /*0000*/  LDC R1, c[0x0][0x37c] ;  /* 0x0000df00ff017b82 */ /* 0x000fe20000000800 */
[----:B------:R-:W0:Y:S07]  /*0010*/  S2R R13, SR_CTAID.X ;  /* 0x00000000000d7919 */ /* 0x000e2e0000002500 */
[----:B------:R-:W1:Y:S01]  /*0020*/  LDC.64 R6, c[0x0][0x380] ;  /* 0x0000e000ff067b82 */ /* 0x000e620000000a00 */
[----:B------:R-:W0:Y:S01]  /*0030*/  LDCU UR6, c[0x0][0x360] ;  /* 0x00006c00ff0677ac */ /* 0x000e220008000800 */
[----:B------:R-:W-:Y:S01]  /*0040*/  IMAD.MOV.U32 R2, RZ, RZ, 0x3198c20f ;  /* 0x3198c20fff027424 */ /* 0x000fe200078e00ff */
[----:B------:R-:W0:Y:S01]  /*0050*/  S2R R0, SR_TID.X ;  /* 0x0000000000007919 */ /* 0x000e220000002100 */
[----:B------:R-:W-:Y:S01]  /*0060*/  IMAD.MOV.U32 R3, RZ, RZ, 0x5efdb30c ;  /* 0x5efdb30cff037424 */ /* 0x000fe200078e00ff */
[----:B------:R-:W2:Y:S01]  /*0070*/  LDCU.64 UR4, c[0x0][0x358] ;  /* 0x00006b00ff0477ac */ /* 0x000ea20008000a00 */
[----:B------:R-:W-:Y:S01]  /*0080*/  IMAD.MOV.U32 R4, RZ, RZ, 0x423bb012 ;  /* 0x423bb012ff047424 */ /* 0x000fe200078e00ff */
[----:B------:R-:W-:Y:S01]  /*0090*/  BSSY.RECONVERGENT B0, `(.L_x_7) ;  /* 0x00000db000007945 */ /* 0x000fe20003800200 */
[----:B------:R-:W-:-:S02]  /*00a0*/  IMAD.MOV.U32 R5, RZ, RZ, -0x75bd8fc ;  /* 0xf8a42704ff057424 */ /* 0x000fc400078e00ff */
[----:B------:R-:W-:Y:S02]  /*00b0*/  IMAD.MOV.U32 R8, RZ, RZ, -0x23270784 ;  /* 0xdcd8f87cff087424 */ /* 0x000fe400078e00ff */
[----:B------:R-:W-:Y:S02]  /*00c0*/  IMAD.MOV.U32 R9, RZ, RZ, 0x57fa2510 ;  /* 0x57fa2510ff097424 */ /* 0x000fe400078e00ff */
[----:B0-----:R-:W-:-:S04]  /*00d0*/  IMAD R13, R13, UR6, R0 ;  /* 0x000000060d0d7c24 */ /* 0x001fc8000f8e0200 */
[C---:B-1----:R-:W-:Y:S01]  /*00e0*/  IMAD.WIDE R6, R13.reuse, 0x30, R6 ;  /* 0x000000300d067825 */ /* 0x042fe200078e0206 */
[----:B------:R-:W-:-:S04]  /*00f0*/  ISETP.NE.AND P0, PT, R13, RZ, PT ;  /* 0x000000ff0d00720c */ /* 0x000fc80003f05270 */
[----:B--2---:R0:W-:Y:S04]  /*0100*/  STG.E.64 desc[UR4][R6.64], R2 ;  /* 0x0000000206007986 */ /* 0x0041e8000c101b04 */
[----:B------:R0:W-:Y:S04]  /*0110*/  STG.E.64 desc[UR4][R6.64+0x8], R4 ;  /* 0x0000080406007986 */ /* 0x0001e8000c101b04 */
[----:B------:R0:W-:Y:S01]  /*0120*/  STG.E.64 desc[UR4][R6.64+0x10], R8 ;  /* 0x0000100806007986 */ /* 0x0001e2000c101b04 */
[----:B------:R-:W-:Y:S05]  /*0130*/  @!P0 BRA `(.L_x_8) ;  /* 0x0000000c00408947 */ /* 0x000fea0003800000 */
[----:B------:R-:W-:Y:S01]  /*0140*/  SHF.R.S32.HI R0, RZ, 0x1f, R13 ;  /* 0x0000001fff007819 */ /* 0x000fe2000001140d */
[----:B------:R-:W-:-:S07]  /*0150*/  IMAD.MOV.U32 R12, RZ, RZ, RZ ;  /* 0x000000ffff0c7224 */ /* 0x000fce00078e00ff */
.L_x_14:
[----:B0-----:R-:W-:Y:S01]  /*0160*/  LOP3.LUT R2, R13, 0x3, RZ, 0xc0, !PT ;  /* 0x000000030d027812 */ /* 0x001fe200078ec0ff */
[----:B------:R-:W-:Y:S03]  /*0170*/  BSSY.RECONVERGENT B1, `(.L_x_9) ;  /* 0x00000c6000017945 */ /* 0x000fe60003800200 */
[----:B------:R-:W-:-:S04]  /*0180*/  ISETP.NE.U32.AND P0, PT, R2, RZ, PT ;  /* 0x000000ff0200720c */ /* 0x000fc80003f05070 */
[----:B------:R-:W-:-:S13]  /*0190*/  ISETP.NE.AND.EX P0, PT, RZ, RZ, PT, P0 ;  /* 0x000000ffff00720c */ /* 0x000fda0003f05300 */
[----:B------:R-:W-:Y:S05]  /*01a0*/  @!P0 BRA `(.L_x_10) ;  /* 0x0000000c00088947 */ /* 0x000fea0003800000 */
[----:B------:R-:W0:Y:S01]  /*01b0*/  LDC.64 R8, c[0x4][RZ] ;  /* 0x01000000ff087b82 */ /* 0x000e220000000a00 */
[----:B------:R-:W-:Y:S02]  /*01c0*/  IMAD.MOV.U32 R14, RZ, RZ, RZ ;  /* 0x000000ffff0e7224 */ /* 0x000fe400078e00ff */
[----:B0-----:R-:W-:-:S07]  /*01d0*/  IMAD.WIDE.U32 R8, R12, 0xc80, R8 ;  /* 0x00000c800c087825 */ /* 0x001fce00078e0008 */
.L_x_13:
[----:B0-----:R-:W-:Y:S01]  /*01e0*/  IMAD.MOV.U32 R15, RZ, RZ, RZ ;  /* 0x000000ffff0f7224 */ /* 0x001fe200078e00ff */
[----:B------:R-:W-:Y:S01]  /*01f0*/  CS2R R2, SRZ ;  /* 0x0000000000027805 */ /* 0x000fe2000001ff00 */
[----:B------:R-:W-:Y:S01]  /*0200*/  IMAD.MOV.U32 R17, RZ, RZ, RZ ;  /* 0x000000ffff117224 */ /* 0x000fe200078e00ff */
[----:B------:R-:W-:-:S07]  /*0210*/  CS2R R4, SRZ ;  /* 0x0000000000047805 */ /* 0x000fce000001ff00 */
.L_x_12:
[----:B------:R-:W-:-:S05]  /*0220*/  IMAD.WIDE.U32 R10, R17, 0x4, R6 ;  /* 0x00000004110a7825 */ /* 0x000fca00078e0006 */
[----:B------:R0:W5:Y:S01]  /*0230*/  LDG.E R16, desc[UR4][R10.64+0x4] ;  /* 0x000004040a107981 */ /* 0x000162000c1e1900 */
[----:B------:R-:W-:-:S07]  /*0240*/  IMAD.MOV.U32 R19, RZ, RZ, RZ ;  /* 0x000000ffff137224 */ /* 0x000fce00078e00ff */
.L_x_11:
[----:B-----5:R-:W-:Y:S01]  /*0250*/  SHF.R.U32.HI R24, RZ, R19, R16 ;  /* 0x00000013ff187219 */ /* 0x020fe20000011610 */
[----:B0-----:R-:W-:-:S03]  /*0260*/  IMAD.SHL.U32 R10, R17, 0x20, RZ ;  /* 0x00000020110a7824 */ /* 0x001fc600078e00ff */
[----:B------:R-:W-:Y:S01]  /*0270*/  LOP3.LUT R11, R24, 0x1, RZ, 0xc0, !PT ;  /* 0x00000001180b7812 */ /* 0x000fe200078ec0ff */
[----:B------:R-:W-:-:S03]  /*0280*/  IMAD.IADD R10, R10, 0x1, R19 ;  /* 0x000000010a0a7824 */ /* 0x000fc600078e0213 */
[----:B------:R-:W-:Y:S01]  /*0290*/  ISETP.NE.U32.AND P0, PT, R11, 0x1, PT ;  /* 0x000000010b00780c */ /* 0x000fe20003f05070 */
[----:B------:R-:W-:-:S03]  /*02a0*/  IMAD R11, R10, 0x5, RZ ;  /* 0x000000050a0b7824 */ /* 0x000fc600078e02ff */
[----:B------:R-:W-:Y:S01]  /*02b0*/  R2P PR, R24, 0x7e ;  /* 0x0000007e18007804 */ /* 0x000fe20000000000 */
[----:B------:R-:W-:-:S08]  /*02c0*/  IMAD.WIDE.U32 R10, R11, 0x4, R8 ;  /* 0x000000040b0a7825 */ /* 0x000fd000078e0008 */
[----:B------:R-:W2:Y:S04]  /*02d0*/  @!P0 LDG.E R18, desc[UR4][R10.64] ;  /* 0x000000040a128981 */ /* 0x000ea8000c1e1900 */
[----:B------:R-:W3:Y:S04]  /*02e0*/  @!P0 LDG.E R20, desc[UR4][R10.64+0x10] ;  /* 0x000010040a148981 */ /* 0x000ee8000c1e1900 */
[----:B------:R-:W4:Y:S04]  /*02f0*/  @P1 LDG.E R22, desc[UR4][R10.64+0x14] ;  /* 0x000014040a161981 */ /* 0x000f28000c1e1900 */
[----:B------:R-:W4:Y:S04]  /*0300*/  @P2 LDG.E R26, desc[UR4][R10.64+0x28] ;  /* 0x000028040a1a2981 */ /* 0x000f28000c1e1900 */
[----:B------:R-:W4:Y:S04]  /*0310*/  @!P0 LDG.E R21, desc[UR4][R10.64+0x4] ;  /* 0x000004040a158981 */ /* 0x000f28000c1e1900 */
[----:B------:R-:W4:Y:S04]  /*0320*/  @!P0 LDG.E R23, desc[UR4][R10.64+0xc] ;  /* 0x00000c040a178981 */ /* 0x000f28000c1e1900 */
[----:B------:R-:W4:Y:S04]  /*0330*/  @P1 LDG.E R25, desc[UR4][R10.64+0x18] ;  /* 0x000018040a191981 */ /* 0x000f28000c1e1900 */
[----:B------:R-:W4:Y:S04]  /*0340*/  @P3 LDG.E R28, desc[UR4][R10.64+0x3c] ;  /* 0x00003c040a1c3981 */ /* 0x000f28000c1e1900 */
[----:B------:R-:W4:Y:S01]  /*0350*/  @P6 LDG.E R27, desc[UR4][R10.64+0x7c] ;  /* 0x00007c040a1b6981 */ /* 0x000f22000c1e1900 */
[----:B--2---:R-:W-:-:S03]  /*0360*/  @!P0 LOP3.LUT R15, R15, R18, RZ, 0x3c, !PT ;  /* 0x000000120f0f8212 */ /* 0x004fc600078e3cff */
[----:B------:R-:W2:Y:S01]  /*0370*/  @!P0 LDG.E R18, desc[UR4][R10.64+0x8] ;  /* 0x000008040a128981 */ /* 0x000ea2000c1e1900 */
[----:B---3--:R-:W-:-:S03]  /*0380*/  @!P0 LOP3.LUT R3, R3, R20, RZ, 0x3c, !PT ;  /* 0x0000001403038212 */ /* 0x008fc600078e3cff */
[----:B------:R-:W3:Y:S01]  /*0390*/  @P1 LDG.E R20, desc[UR4][R10.64+0x24] ;  /* 0x000024040a141981 */ /* 0x000ee2000c1e1900 */
[----:B----4-:R-:W-:-:S03]  /*03a0*/  @P1 LOP3.LUT R15, R15, R22, RZ, 0x3c, !PT ;  /* 0x000000160f0f1212 */ /* 0x010fc600078e3cff */
[----:B------:R-:W4:Y:S01]  /*03b0*/  @P2 LDG.E R22, desc[UR4][R10.64+0x38] ;  /* 0x000038040a162981 */ /* 0x000f22000c1e1900 */
[----:B------:R-:W-:-:S03]  /*03c0*/  @P2 LOP3.LUT R15, R15, R26, RZ, 0x3c, !PT ;  /* 0x0000001a0f0f2212 */ /* 0x000fc600078e3cff */
[----:B------:R-:W4:Y:S01]  /*03d0*/  @P4 LDG.E R26, desc[UR4][R10.64+0x50] ;  /* 0x000050040a1a4981 */ /* 0x000f22000c1e1900 */
[----:B------:R-:W-:-:S03]  /*03e0*/  @!P0 LOP3.LUT R4, R4, R21, RZ, 0x3c, !PT ;  /* 0x0000001504048212 */ /* 0x000fc600078e3cff */
[----:B------:R-:W4:Y:S01]  /*03f0*/  @P1 LDG.E R21, desc[UR4][R10.64+0x20] ;  /* 0x000020040a151981 */ /* 0x000f22000c1e1900 */
[----:B------:R-:W-:-:S03]  /*0400*/  @!P0 LOP3.LUT R2, R2, R23, RZ, 0x3c, !PT ;  /* 0x0000001702028212 */ /* 0x000fc600078e3cff */
[----:B------:R-:W4:Y:S01]  /*0410*/  @P2 LDG.E R23, desc[UR4][R10.64+0x2c] ;  /* 0x00002c040a172981 */ /* 0x000f22000c1e1900 */
[----:B------:R-:W-:-:S03]  /*0420*/  @P1 LOP3.LUT R4, R4, R25, RZ, 0x3c, !PT ;  /* 0x0000001904041212 */ /* 0x000fc600078e3cff */
[----:B------:R-:W4:Y:S01]  /*0430*/  @P2 LDG.E R25, desc[UR4][R10.64+0x34] ;  /* 0x000034040a192981 */ /* 0x000f22000c1e1900 */
[----:B--2---:R-:W-:-:S03]  /*0440*/  @!P0 LOP3.LUT R5, R5, R18, RZ, 0x3c, !PT ;  /* 0x0000001205058212 */ /* 0x004fc600078e3cff */
[----:B------:R-:W2:Y:S01]  /*0450*/  @P1 LDG.E R18, desc[UR4][R10.64+0x1c] ;  /* 0x00001c040a121981 */ /* 0x000ea2000c1e1900 */
[----:B---3--:R-:W-:-:S03]  /*0460*/  @P1 LOP3.LUT R3, R3, R20, RZ, 0x3c, !PT ;  /* 0x0000001403031212 */ /* 0x008fc600078e3cff */
[----:B------:R-:W3:Y:S01]  /*0470*/  @P2 LDG.E R20, desc[UR4][R10.64+0x30] ;  /* 0x000030040a142981 */ /* 0x000ee2000c1e1900 */
[----:B----4-:R-:W-:-:S03]  /*0480*/  @P2 LOP3.LUT R3, R3, R22, RZ, 0x3c, !PT ;  /* 0x0000001603032212 */ /* 0x010fc600078e3cff */
[----:B------:R-:W4:Y:S01]  /*0490*/  @P3 LDG.E R22, desc[UR4][R10.64+0x4c] ;  /* 0x00004c040a163981 */ /* 0x000f22000c1e1900 */
[----:B------:R-:W-:-:S04]  /*04a0*/  @P3 LOP3.LUT R15, R15, R28, RZ, 0x3c, !PT ;  /* 0x0000001c0f0f3212 */ /* 0x000fc800078e3cff */
[----:B------:R-:W-:Y:S02]  /*04b0*/  @P4 LOP3.LUT R15, R15, R26, RZ, 0x3c, !PT ;  /* 0x0000001a0f0f4212 */ /* 0x000fe400078e3cff */
[----:B------:R-:W-:Y:S01]  /*04c0*/  @P1 LOP3.LUT R2, R2, R21, RZ, 0x3c, !PT ;  /* 0x0000001502021212 */ /* 0x000fe200078e3cff */
[----:B------:R-:W4:Y:S04]  /*04d0*/  @P5 LDG.E R26, desc[UR4][R10.64+0x64] ;  /* 0x000064040a1a5981 */ /* 0x000f28000c1e1900 */
[----:B------:R-:W4:Y:S01]  /*04e0*/  @P3 LDG.E R21, desc[UR4][R10.64+0x40] ;  /* 0x000040040a153981 */ /* 0x000f22000c1e1900 */
[----:B------:R-:W-:Y:S02]  /*04f0*/  @P2 LOP3.LUT R4, R4, R23, RZ, 0x3c, !PT ;  /* 0x0000001704042212 */ /* 0x000fe400078e3cff */
[----:B------:R-:W-:Y:S01]  /*0500*/  @P2 LOP3.LUT R2, R2, R25, RZ, 0x3c, !PT ;  /* 0x0000001902022212 */ /* 0x000fe200078e3cff */
[----:B------:R-:W4:Y:S04]  /*0510*/  @P3 LDG.E R23, desc[UR4][R10.64+0x48] ;  /* 0x000048040a173981 */ /* 0x000f28000c1e1900 */
[----:B------:R-:W4:Y:S01]  /*0520*/  @P4 LDG.E R25, desc[UR4][R10.64+0x54] ;  /* 0x000054040a194981 */ /* 0x000f22000c1e1900 */
[----:B--2---:R-:W-:-:S03]  /*0530*/  @P1 LOP3.LUT R5, R5, R18, RZ, 0x3c, !PT ;  /* 0x0000001205051212 */ /* 0x004fc600078e3cff */
[----:B------:R-:W2:Y:S01]  /*0540*/  @P3 LDG.E R18, desc[UR4][R10.64+0x44] ;  /* 0x000044040a123981 */ /* 0x000ea2000c1e1900 */
[----:B---3--:R-:W-:-:S03]  /*0550*/  @P2 LOP3.LUT R5, R5, R20, RZ, 0x3c, !PT ;  /* 0x0000001405052212 */ /* 0x008fc600078e3cff */
[----:B------:R-:W3:Y:S01]  /*0560*/  @P4 LDG.E R20, desc[UR4][R10.64+0x58] ;  /* 0x000058040a144981 */ /* 0x000ee2000c1e1900 */
[----:B----4-:R-:W-:-:S03]  /*0570*/  @P3 LOP3.LUT R3, R3, R22, RZ, 0x3c, !PT ;  /* 0x0000001603033212 */ /* 0x010fc600078e3cff */
[----:B------:R-:W4:Y:S01]  /*0580*/  @P4 LDG.E R22, desc[UR4][R10.64+0x60] ;  /* 0x000060040a164981 */ /* 0x000f22000c1e1900 */
[----:B------:R-:W-:Y:S02]  /*0590*/  LOP3.LUT P0, RZ, R24, 0x80, RZ, 0xc0, !PT ;  /* 0x0000008018ff7812 */ /* 0x000fe4000780c0ff */
[----:B------:R-:W-:Y:S02]  /*05a0*/  @P5 LOP3.LUT R15, R15, R26, RZ, 0x3c, !PT ;  /* 0x0000001a0f0f5212 */ /* 0x000fe400078e3cff */
[----:B------:R-:W4:Y:S01]  /*05b0*/  @P6 LDG.E R26, desc[UR4][R10.64+0x78] ;  /* 0x000078040a1a6981 */ /* 0x000f22000c1e1900 */
[----:B------:R-:W-:-:S03]  /*05c0*/  @P3 LOP3.LUT R4, R4, R21, RZ, 0x3c, !PT ;  /* 0x0000001504043212 */ /* 0x000fc600078e3cff */
[----:B------:R-:W4:Y:S01]  /*05d0*/  @P4 LDG.E R21, desc[UR4][R10.64+0x5c] ;  /* 0x00005c040a154981 */ /* 0x000f22000c1e1900 */
[----:B------:R-:W-:-:S03]  /*05e0*/  @P3 LOP3.LUT R2, R2, R23, RZ, 0x3c, !PT ;  /* 0x0000001702023212 */ /* 0x000fc600078e3cff */
[----:B------:R-:W4:Y:S01]  /*05f0*/  @P5 LDG.E R23, desc[UR4][R10.64+0x68] ;  /* 0x000068040a175981 */ /* 0x000f22000c1e1900 */
[----:B------:R-:W-:-:S03]  /*0600*/  @P4 LOP3.LUT R4, R4, R25, RZ, 0x3c, !PT ;  /* 0x0000001904044212 */ /* 0x000fc600078e3cff */
[----:B------:R-:W4:Y:S01]  /*0610*/  @P5 LDG.E R25, desc[UR4][R10.64+0x70] ;  /* 0x000070040a195981 */ /* 0x000f22000c1e1900 */
[----:B--2---:R-:W-:-:S03]  /*0620*/  @P3 LOP3.LUT R5, R5, R18, RZ, 0x3c, !PT ;  /* 0x0000001205053212 */ /* 0x004fc600078e3cff */
[----:B------:R-:W2:Y:S01]  /*0630*/  @P5 LDG.E R18, desc[UR4][R10.64+0x6c] ;  /* 0x00006c040a125981 */ /* 0x000ea2000c1e1900 */
[----:B---3--:R-:W-:-:S03]  /*0640*/  @P4 LOP3.LUT R5, R5, R20, RZ, 0x3c, !PT ;  /* 0x0000001405054212 */ /* 0x008fc600078e3cff */
[----:B------:R-:W3:Y:S01]  /*0650*/  @P5 LDG.E R20, desc[UR4][R10.64+0x74] ;  /* 0x000074040a145981 */ /* 0x000ee2000c1e1900 */
[----:B----4-:R-:W-:-:S03]  /*0660*/  @P4 LOP3.LUT R3, R3, R22, RZ, 0x3c, !PT ;  /* 0x0000001603034212 */ /* 0x010fc600078e3cff */
[----:B------:R-:W4:Y:S01]  /*0670*/  @P0 LDG.E R22, desc[UR4][R10.64+0x8c] ;  /* 0x00008c040a160981 */ /* 0x000f22000c1e1900 */
[----:B------:R-:W-:-:S03]  /*0680*/  @P6 LOP3.LUT R15, R15, R26, RZ, 0x3c, !PT ;  /* 0x0000001a0f0f6212 */ /* 0x000fc600078e3cff */
        /* <DEDUP_REMOVED lines=13> */
[----:B------:R-:W-:Y:S02]  /*0760*/  @P6 LOP3.LUT R4, R4, R27, RZ, 0x3c, !PT ;  /* 0x0000001b04046212 */ /* 0x000fe400078e3cff */
[----:B------:R-:W-:Y:S02]  /*0770*/  @P6 LOP3.LUT R2, R2, R21, RZ, 0x3c, !PT ;  /* 0x0000001502026212 */ /* 0x000fe400078e3cff */
[----:B------:R-:W-:Y:S02]  /*0780*/  @P0 LOP3.LUT R4, R4, R23, RZ, 0x3c, !PT ;  /* 0x0000001704040212 */ /* 0x000fe400078e3cff */
[----:B------:R-:W-:Y:S02]  /*0790*/  @P0 LOP3.LUT R2, R2, R25, RZ, 0x3c, !PT ;  /* 0x0000001902020212 */ /* 0x000fe400078e3cff */
[----:B--2---:R-:W-:Y:S02]  /*07a0*/  @P6 LOP3.LUT R5, R5, R18, RZ, 0x3c, !PT ;  /* 0x0000001205056212 */ /* 0x004fe400078e3cff */
[----:B---3--:R-:W-:-:S02]  /*07b0*/  @P6 LOP3.LUT R3, R3, R20, RZ, 0x3c, !PT ;  /* 0x0000001403036212 */ /* 0x008fc400078e3cff */
[----:B----4-:R-:W-:Y:S02]  /*07c0*/  @P0 LOP3.LUT R5, R5, R22, RZ, 0x3c, !PT ;  /* 0x0000001605050212 */ /* 0x010fe400078e3cff */
[----:B------:R-:W-:Y:S02]  /*07d0*/  @P0 LOP3.LUT R3, R3, R26, RZ, 0x3c, !PT ;  /* 0x0000001a03030212 */ /* 0x000fe400078e3cff */
[----:B------:R-:W-:-:S13]  /*07e0*/  R2P PR, R24.B1, 0x7f ;  /* 0x0000007f18007804 */ /* 0x000fda0000001000 */
[----:B------:R-:W2:Y:S04]  /*07f0*/  @P0 LDG.E R18, desc[UR4][R10.64+0xa0] ;  /* 0x0000a0040a120981 */ /* 0x000ea8000c1e1900 */
[----:B------:R-:W3:Y:S04]  /*0800*/  @P1 LDG.E R22, desc[UR4][R10.64+0xb4] ;  /* 0x0000b4040a161981 */ /* 0x000ee8000c1e1900 */
[----:B------:R-:W4:Y:S04]  /*0810*/  @P2 LDG.E R26, desc[UR4][R10.64+0xc8] ;  /* 0x0000c8040a1a2981 */ /* 0x000f28000c1e1900 */
[----:B------:R-:W4:Y:S04]  /*0820*/  @P3 LDG.E R28, desc[UR4][R10.64+0xdc] ;  /* 0x0000dc040a1c3981 */ /* 0x000f28000c1e1900 */
[----:B------:R-:W4:Y:S04]  /*0830*/  @P0 LDG.E R23, desc[UR4][R10.64+0xa4] ;  /* 0x0000a4040a170981 */ /* 0x000f28000c1e1900 */
[----:B------:R-:W4:Y:S04]  /*0840*/  @P0 LDG.E R20, desc[UR4][R10.64+0xa8] ;  /* 0x0000a8040a140981 */ /* 0x000f28000c1e1900 */
[----:B------:R-:W4:Y:S04]  /*0850*/  @P4 LDG.E R25, desc[UR4][R10.64+0xf0] ;  /* 0x0000f0040a194981 */ /* 0x000f28000c1e1900 */
        /* <DEDUP_REMOVED lines=21> */
[----:B------:R-:W-:Y:S02]  /*09b0*/  LOP3.LUT P0, RZ, R24, 0x8000, RZ, 0xc0, !PT ;  /* 0x0000800018ff7812 */ /* 0x000fe4000780c0ff */
[----:B----4-:R-:W-:Y:S01]  /*09c0*/  @P5 LOP3.LUT R15, R15, R26, RZ, 0x3c, !PT ;  /* 0x0000001a0f0f5212 */ /* 0x010fe200078e3cff */
[----:B------:R-:W4:Y:S04]  /*09d0*/  @P3 LDG.E R24, desc[UR4][R10.64+0xe4] ;  /* 0x0000e4040a183981 */ /* 0x000f28000c1e1900 */
[----:B------:R-:W2:Y:S01]  /*09e0*/  @P6 LDG.E R26, desc[UR4][R10.64+0x118] ;  /* 0x000118040a1a6981 */ /* 0x000ea2000c1e1900 */
        /* <DEDUP_REMOVED lines=8> */
[----:B---3--:R-:W-:-:S03]  /*0a70*/  @P2 LOP3.LUT R3, R3, R22, RZ, 0x3c, !PT ;  /* 0x0000001603032212 */ /* 0x008fc600078e3cff */
[----:B------:R-:W3:Y:S01]  /*0a80*/  @P4 LDG.E R22, desc[UR4][R10.64+0x100] ;  /* 0x000100040a164981 */ /* 0x000ee2000c1e1900 */
[----:B--2---:R-:W-:-:S03]  /*0a90*/  @P6 LOP3.LUT R15, R15, R26, RZ, 0x3c, !PT ;  /* 0x0000001a0f0f6212 */ /* 0x004fc600078e3cff */
[----:B------:R-:W2:Y:S01]  /*0aa0*/  @P0 LDG.E R26, desc[UR4][R10.64+0x12c] ;  /* 0x00012c040a1a0981 */ /* 0x000ea2000c1e1900 */
[----:B----4-:R-:W-:-:S03]  /*0ab0*/  @P2 LOP3.LUT R2, R2, R23, RZ, 0x3c, !PT ;  /* 0x0000001702022212 */ /* 0x010fc600078e3cff */
[----:B------:R-:W4:Y:S01]  /*0ac0*/  @P4 LDG.E R23, desc[UR4][R10.64+0xfc] ;  /* 0x0000fc040a174981 */ /* 0x000f22000c1e1900 */
[----:B------:R-:W-:-:S03]  /*0ad0*/  @P2 LOP3.LUT R5, R5, R20, RZ, 0x3c, !PT ;  /* 0x0000001405052212 */ /* 0x000fc600078e3cff */
[----:B------:R-:W4:Y:S01]  /*0ae0*/  @P4 LDG.E R20, desc[UR4][R10.64+0xf8] ;  /* 0x0000f8040a144981 */ /* 0x000f22000c1e1900 */
[----:B------:R-:W-:Y:S02]  /*0af0*/  @P3 LOP3.LUT R2, R2, R27, RZ, 0x3c, !PT ;  /* 0x0000001b02023212 */ /* 0x000fe400078e3cff */
[----:B------:R-:W-:Y:S01]  /*0b00*/  @P3 LOP3.LUT R4, R4, R25, RZ, 0x3c, !PT ;  /* 0x0000001904043212 */ /* 0x000fe200078e3cff */
[----:B------:R-:W4:Y:S01]  /*0b10*/  @P5 LDG.E R27, desc[UR4][R10.64+0x110] ;  /* 0x000110040a1b5981 */ /* 0x000f22000c1e1900 */
[----:B------:R-:W-:-:S03]  /*0b20*/  @P3 LOP3.LUT R5, R5, R24, RZ, 0x3c, !PT ;  /* 0x0000001805053212 */ /* 0x000fc600078e3cff */
[----:B------:R-:W4:Y:S04]  /*0b30*/  @P5 LDG.E R25, desc[UR4][R10.64+0x108] ;  /* 0x000108040a195981 */ /* 0x000f28000c1e1900 */
        /* <DEDUP_REMOVED lines=19> */
[----:B------:R-:W-:-:S05]  /*0c70*/  VIADD R19, R19, 0x10 ;  /* 0x0000001013137836 */ /* 0x000fca0000000000 */
[----:B------:R-:W-:Y:S02]  /*0c80*/  ISETP.NE.AND P1, PT, R19, 0x20, PT ;  /* 0x000000201300780c */ /* 0x000fe40003f25270 */
[----:B------:R-:W-:Y:S02]  /*0c90*/  @P5 LOP3.LUT R3, R3, R18, RZ, 0x3c, !PT ;  /* 0x0000001203035212 */ /* 0x000fe400078e3cff */
[----:B------:R-:W-:Y:S02]  /*0ca0*/  @P6 LOP3.LUT R4, R4, R21, RZ, 0x3c, !PT ;  /* 0x0000001504046212 */ /* 0x000fe400078e3cff */
[----:B---3--:R-:W-:-:S04]  /*0cb0*/  @P6 LOP3.LUT R3, R3, R22, RZ, 0x3c, !PT ;  /* 0x0000001603036212 */ /* 0x008fc800078e3cff */
[----:B--2---:R-:W-:Y:S02]  /*0cc0*/  @P0 LOP3.LUT R3, R3, R26, RZ, 0x3c, !PT ;  /* 0x0000001a03030212 */ /* 0x004fe400078e3cff */
[----:B----4-:R-:W-:Y:S02]  /*0cd0*/  @P6 LOP3.LUT R2, R2, R23, RZ, 0x3c, !PT ;  /* 0x0000001702026212 */ /* 0x010fe400078e3cff */
[----:B------:R-:W-:Y:S02]  /*0ce0*/  @P6 LOP3.LUT R5, R5, R20, RZ, 0x3c, !PT ;  /* 0x0000001405056212 */ /* 0x000fe400078e3cff */
[----:B------:R-:W-:Y:S02]  /*0cf0*/  @P0 LOP3.LUT R2, R2, R27, RZ, 0x3c, !PT ;  /* 0x0000001b02020212 */ /* 0x000fe400078e3cff */
[----:B------:R-:W-:Y:S02]  /*0d00*/  @P0 LOP3.LUT R4, R4, R25, RZ, 0x3c, !PT ;  /* 0x0000001904040212 */ /* 0x000fe400078e3cff */
[----:B------:R-:W-:Y:S01]  /*0d10*/  @P0 LOP3.LUT R5, R5, R24, RZ, 0x3c, !PT ;  /* 0x0000001805050212 */ /* 0x000fe200078e3cff */
[----:B------:R-:W-:Y:S06]  /*0d20*/  @P1 BRA `(.L_x_11) ;  /* 0xfffffff400481947 */ /* 0x000fec000383ffff */
[----:B------:R-:W-:-:S05]  /*0d30*/  VIADD R17, R17, 0x1 ;  /* 0x0000000111117836 */ /* 0x000fca0000000000 */
[----:B------:R-:W-:-:S13]  /*0d40*/  ISETP.NE.AND P0, PT, R17, 0x5, PT ;  /* 0x000000051100780c */ /* 0x000fda0003f05270 */
[----:B------:R-:W-:Y:S05]  /*0d50*/  @P0 BRA `(.L_x_12) ;  /* 0xfffffff400300947 */ /* 0x000fea000383ffff */
[----:B------:R0:W-:Y:S01]  /*0d60*/  STG.E.64 desc[UR4][R6.64+0x8], R4 ;  /* 0x0000080406007986 */ /* 0x0001e2000c101b04 */
[----:B------:R-:W-:Y:S01]  /*0d70*/  VIADD R14, R14, 0x1 ;  /* 0x000000010e0e7836 */ /* 0x000fe20000000000 */
[----:B------:R-:W-:Y:S02]  /*0d80*/  LOP3.LUT R11, R13, 0x3, RZ, 0xc0, !PT ;  /* 0x000000030d0b7812 */ /* 0x000fe400078ec0ff */
[----:B------:R0:W-:Y:S02]  /*0d90*/  STG.E.64 desc[UR4][R6.64+0x10], R2 ;  /* 0x0000100206007986 */ /* 0x0001e4000c101b04 */
[----:B------:R-:W-:Y:S02]  /*0da0*/  ISETP.GE.U32.AND P0, PT, R14, R11, PT ;  /* 0x0000000b0e00720c */ /* 0x000fe40003f06070 */
[----:B------:R0:W-:Y:S11]  /*0db0*/  STG.E desc[UR4][R6.64+0x4], R15 ;  /* 0x0000040f06007986 */ /* 0x0001f6000c101904 */
[----:B------:R-:W-:Y:S05]  /*0dc0*/  @!P0 BRA `(.L_x_13) ;  /* 0xfffffff400048947 */ /* 0x000fea000383ffff */
.L_x_10:
[----:B------:R-:W-:Y:S05]  /*0dd0*/  BSYNC.RECONVERGENT B1 ;  /* 0x0000000000017941 */ /* 0x000fea0003800200 */
.L_x_9:
[C---:B------:R-:W-:Y:S01]  /*0de0*/  ISETP.GT.U32.AND P0, PT, R13.reuse, 0x3, PT ;  /* 0x000000030d00780c */ /* 0x040fe20003f04070 */
[----:B------:R-:W-:Y:S01]  /*0df0*/  VIADD R12, R12, 0x1 ;  /* 0x000000010c0c7836 */ /* 0x000fe20000000000 */
[--C-:B------:R-:W-:Y:S02]  /*0e00*/  SHF.R.U64 R13, R13, 0x2, R0.reuse ;  /* 0x000000020d0d7819 */ /* 0x100fe40000001200 */
[----:B------:R-:W-:Y:S02]  /*0e10*/  ISETP.GT.U32.AND.EX P0, PT, R0, RZ, PT, P0 ;  /* 0x000000ff0000720c */ /* 0x000fe40003f04100 */
[----:B------:R-:W-:-:S11]  /*0e20*/  SHF.R.U32.HI R0, RZ, 0x2, R0 ;  /* 0x00000002ff007819 */ /* 0x000fd60000011600 */
[----:B------:R-:W-:Y:S05]  /*0e30*/  @P0 BRA `(.L_x_14) ;  /* 0xfffffff000c80947 */ /* 0x000fea000383ffff */
.L_x_8:
[----:B------:R-:W-:Y:S05]  /*0e40*/  BSYNC.RECONVERGENT B0 ;  /* 0x0000000000007941 */ /* 0x000fea0003800200 */
.L_x_7:
[----:B------:R-:W-:Y:S04]  /*0e50*/  STG.E.64 desc[UR4][R6.64+0x18], RZ ;  /* 0x000018ff06007986 */ /* 0x000fe8000c101b04 */
[----:B------:R-:W-:Y:S04]  /*0e60*/  STG.E desc[UR4][R6.64+0x20], RZ ;  /* 0x000020ff06007986 */ /* 0x000fe8000c101904 */
[----:B------:R-:W-:Y:S01]  /*0e70*/  STG.E.64 desc[UR4][R6.64+0x28], RZ ;  /* 0x000028ff06007986 */ /* 0x000fe2000c101b04 */
[----:B------:R-:W-:Y:S05]  /*0e80*/  EXIT ;  /* 0x000000000000794d */ /* 0x000fea0003800000 */
.L_x_15:
        /* <DEDUP_REMOVED lines=15> */
.L_x_18:


//--------------------- .nv.global.init           --------------------------
	.section	.nv.global.init,"aw",@progbits
	.align	4
.nv.global.init:
	.type		mrg32k3aM1SubSeq,@object
	.size		mrg32k3aM1SubSeq,(mrg32k3aM2SubSeq - mrg32k3aM1SubSeq)
mrg32k3aM1SubSeq:
        /*0000*/ 	.byte	0x0b, 0xcc, 0xee, 0x04, 0x73, 0x29, 0x8b, 0x6f, 0xf6, 0x53, 0x03, 0xf6, 0x23, 0xf6, 0xea, 0xda
        /* <DEDUP_REMOVED lines=125> */
	.type		mrg32k3aM2SubSeq,@object
	.size		mrg32k3aM2SubSeq,(mrg32k3aM1 - mrg32k3aM2SubSeq)
mrg32k3aM2SubSeq:
        /* <DEDUP_REMOVED lines=126> */
	.type		mrg32k3aM1,@object
	.size		mrg32k3aM1,(mrg32k3aM1Seq - mrg32k3aM1)
mrg32k3aM1:
        /* <DEDUP_REMOVED lines=144> */
	.type		mrg32k3aM1Seq,@object
	.size		mrg32k3aM1Seq,(mrg32k3aM2 - mrg32k3aM1Seq)
mrg32k3aM1Seq:
        /* <DEDUP_REMOVED lines=144> */
	.type		mrg32k3aM2,@object
	.size		mrg32k3aM2,(mrg32k3aM2Seq - mrg32k3aM2)
mrg32k3aM2:
        /* <DEDUP_REMOVED lines=144> */
	.type		mrg32k3aM2Seq,@object
	.size		mrg32k3aM2Seq,(precalc_xorwow_matrix - mrg32k3aM2Seq)
mrg32k3aM2Seq:
        /* <DEDUP_REMOVED lines=144> */
	.type		precalc_xorwow_matrix,@object
	.size		precalc_xorwow_matrix,(precalc_xorwow_offset_matrix - precalc_xorwow_matrix)
precalc_xorwow_matrix:
        /* <DEDUP_REMOVED lines=6400> */
	.type		precalc_xorwow_offset_matrix,@object
	.size		precalc_xorwow_offset_matrix,(.L_1 - precalc_xorwow_offset_matrix)
precalc_xorwow_offset_matrix:
        /* <DEDUP_REMOVED lines=6400> */
.L_1:


//--------------------- .nv.shared.reserved.0     --------------------------
	.section	.nv.shared.reserved.0,"aw",@nobits
	.weak		__nv_reservedSMEM_offset_0_alias
	.size		__nv_reservedSMEM_offset_0_alias, 0, 64
	.other		__nv_reservedSMEM_offset_0_alias,@"STO_CUDA_RESERVED_SHARED STV_DEFAULT"
__nv_reservedSMEM_offset_0_alias:
	.zero		0
	.zero		64


//--------------------- .nv.constant0._Z10throw_dartP17curandStateXORWOWPy --------------------------
	.section	.nv.constant0._Z10throw_dartP17curandStateXORWOWPy,"a",@progbits
	.sectionflags	@""
	.align	4
.nv.constant0._Z10throw_dartP17curandStateXORWOWPy:
	.zero		912


//--------------------- .nv.constant0._Z17setup_curandStateP17curandStateXORWOW --------------------------
	.section	.nv.constant0._Z17setup_curandStateP17curandStateXORWOW,"a",@progbits
	.sectionflags	@""
	.align	4
.nv.constant0._Z17setup_curandStateP17curandStateXORWOW:
	.zero		904


//--------------------- SYMBOLS --------------------------

	.type		.nv.reservedSmem.offset0,@object
	.size		.nv.reservedSmem.offset0,0x4
